	.headerflags	@"EF_CUDA_TEXMODE_UNIFIED EF_CUDA_64BIT_ADDRESS EF_CUDA_ACCELERATORS EF_CUDA_SM90 EF_CUDA_VIRTUAL_SM(EF_CUDA_SM90)"
	.elftype	@"ET_EXEC"


//--------------------- .nv.info                  --------------------------
	.section	.nv.info,"",@"SHT_CUDA_INFO"
	.align	4


	//----- nvinfo : EIATTR_REGCOUNT
	.align		4
        /*0000*/ 	.byte	0x04, 0x2f
        /*0002*/ 	.short	(.L_1 - .L_0)
	.align		4
.L_0:
        /*0004*/ 	.word	index@(triton_poi_fused_cat_4)
        /*0008*/ 	.word	0x00000016


	//----- nvinfo : EIATTR_MIN_STACK_SIZE
	.align		4
.L_1:
        /*000c*/ 	.byte	0x04, 0x12
        /*000e*/ 	.short	(.L_3 - .L_2)
	.align		4
.L_2:
        /*0010*/ 	.word	index@(triton_poi_fused_cat_4)
        /*0014*/ 	.word	0x00000000


	//----- nvinfo : EIATTR_FRAME_SIZE
	.align		4
.L_3:
        /*0018*/ 	.byte	0x04, 0x11
        /*001a*/ 	.short	(.L_5 - .L_4)
	.align		4
.L_4:
        /*001c*/ 	.word	index@(triton_poi_fused_cat_4)
        /*0020*/ 	.word	0x00000000


	//----- nvinfo : EIATTR_MIN_STACK_SIZE
	.align		4
.L_5:
        /*0024*/ 	.byte	0x04, 0x12
        /*0026*/ 	.short	(.L_7 - .L_6)
	.align		4
.L_6:
        /*0028*/ 	.word	index@(triton_poi_fused_cat_4)
        /*002c*/ 	.word	0x00000000
.L_7:


//--------------------- .nv.info.triton_poi_fused_cat_4 --------------------------
	.section	.nv.info.triton_poi_fused_cat_4,"",@"SHT_CUDA_INFO"
	.sectionflags	@""
	.align	4


	//----- nvinfo : EIATTR_CUDA_API_VERSION
	.align		4
        /*0000*/ 	.byte	0x04, 0x37
        /*0002*/ 	.short	(.L_9 - .L_8)
.L_8:
        /*0004*/ 	.word	0x0000007c


	//----- nvinfo : EIATTR_KPARAM_INFO
	.align		4
.L_9:
        /*0008*/ 	.byte	0x04, 0x17
        /*000a*/ 	.short	(.L_11 - .L_10)
.L_10:
        /*000c*/ 	.word	0x00000000
        /*0010*/ 	.short	0x0004
        /*0012*/ 	.short	0x0020
        /*0014*/ 	.byte	0x00, 0xf0, 0x11, 0x00


	//----- nvinfo : EIATTR_KPARAM_INFO
	.align		4
.L_11:
        /*0018*/ 	.byte	0x04, 0x17
        /*001a*/ 	.short	(.L_13 - .L_12)
.L_12:
        /*001c*/ 	.word	0x00000000
        /*0020*/ 	.short	0x0003
        /*0022*/ 	.short	0x0018
        /*0024*/ 	.byte	0x00, 0xf4, 0x21, 0x00


	//----- nvinfo : EIATTR_KPARAM_INFO
	.align		4
.L_13:
        /*0028*/ 	.byte	0x04, 0x17
        /*002a*/ 	.short	(.L_15 - .L_14)
.L_14:
        /*002c*/ 	.word	0x00000000
        /*0030*/ 	.short	0x0002
        /*0032*/ 	.short	0x0010
        /*0034*/ 	.byte	0x00, 0xf4, 0x21, 0x00


	//----- nvinfo : EIATTR_KPARAM_INFO
	.align		4
.L_15:
        /*0038*/ 	.byte	0x04, 0x17
        /*003a*/ 	.short	(.L_17 - .L_16)
.L_16:
        /*003c*/ 	.word	0x00000000
        /*0040*/ 	.short	0x0001
        /*0042*/ 	.short	0x0008
        /*0044*/ 	.byte	0x00, 0xf4, 0x21, 0x00


	//----- nvinfo : EIATTR_KPARAM_INFO
	.align		4
.L_17:
        /*0048*/ 	.byte	0x04, 0x17
        /*004a*/ 	.short	(.L_19 - .L_18)
.L_18:
        /*004c*/ 	.word	0x00000000
        /*0050*/ 	.short	0x0000
        /*0052*/ 	.short	0x0000
        /*0054*/ 	.byte	0x00, 0xf4, 0x21, 0x00


	//----- nvinfo : EIATTR_SPARSE_MMA_MASK
	.align		4
.L_19:
        /*0058*/ 	.byte	0x03, 0x50
        /*005a*/ 	.short	0x0000


	//----- nvinfo : EIATTR_MAXREG_COUNT
	.align		4
        /*005c*/ 	.byte	0x03, 0x1b
        /*005e*/ 	.short	0x00ff


	//----- nvinfo : EIATTR_EXIT_INSTR_OFFSETS
	.align		4
        /*0060*/ 	.byte	0x04, 0x1c
        /*0062*/ 	.short	(.L_21 - .L_20)


	//   ....[0]....
.L_20:
        /*0064*/ 	.word	0x00000670


	//----- nvinfo : EIATTR_REQNTID
	.align		4
.L_21:
        /*0068*/ 	.byte	0x04, 0x10
        /*006a*/ 	.short	(.L_23 - .L_22)
.L_22:
        /*006c*/ 	.word	0x00000080
        /*0070*/ 	.word	0x00000001
        /*0074*/ 	.word	0x00000001


	//----- nvinfo : EIATTR_CBANK_PARAM_SIZE
	.align		4
.L_23:
        /*0078*/ 	.byte	0x03, 0x19
        /*007a*/ 	.short	0x0024


	//----- nvinfo : EIATTR_PARAM_CBANK
	.align		4
        /*007c*/ 	.byte	0x04, 0x0a
        /*007e*/ 	.short	(.L_25 - .L_24)
	.align		4
.L_24:
        /*0080*/ 	.word	index@(.nv.constant0.triton_poi_fused_cat_4)
        /*0084*/ 	.short	0x0210
        /*0086*/ 	.short	0x0024


	//----- nvinfo : EIATTR_SW_WAR
	.align		4
.L_25:
        /*0088*/ 	.byte	0x04, 0x36
        /*008a*/ 	.short	(.L_27 - .L_26)
.L_26:
        /*008c*/ 	.word	0x00000008
.L_27:


//--------------------- .nv.callgraph             --------------------------
	.section	.nv.callgraph,"",@"SHT_CUDA_CALLGRAPH"
	.align	4
	.sectionentsize	8
	.align		4
        /*0000*/ 	.word	0x00000000
	.align		4
        /*0004*/ 	.word	0xffffffff
	.align		4
        /*0008*/ 	.word	0x00000000
	.align		4
        /*000c*/ 	.word	0xfffffffe
	.align		4
        /*0010*/ 	.word	0x00000000
	.align		4
        /*0014*/ 	.word	0xfffffffd
	.align		4
        /*0018*/ 	.word	0x00000000
	.align		4
        /*001c*/ 	.word	0xfffffffc


//--------------------- .text.triton_poi_fused_cat_4 --------------------------
	.section	.text.triton_poi_fused_cat_4,"ax",@progbits
	.align	128
        .global         triton_poi_fused_cat_4
        .type           triton_poi_fused_cat_4,@function
        .size           triton_poi_fused_cat_4,(.L_x_1 - triton_poi_fused_cat_4)
        .other          triton_poi_fused_cat_4,@"STO_CUDA_ENTRY STV_DEFAULT"
triton_poi_fused_cat_4:
.text.triton_poi_fused_cat_4:
[----:B------:R-:W-:Y:S01]  /*0000*/  LDC R1, c[0x0][0x28] ;  /* 0x00000a00ff017b82 */ /* 0x000fe20000000800 */
[----:B------:R-:W1:Y:S01]  /*0010*/  S2R R0, SR_TID.X ;  /* 0x0000000000007919 */ /* 0x000e620000002100 */
[----:B------:R-:W-:Y:S01]  /*0020*/  ULDC.64 UR4, c[0x0][0x208] ;  /* 0x0000820000047ab9 */ /* 0x000fe20000000a00 */
[----:B------:R-:W-:Y:S01]  /*0030*/  ULDC.64 UR6, c[0x0][0x220] ;  /* 0x0000880000067ab9 */ /* 0x000fe20000000a00 */
[----:B------:R-:W2:Y:S01]  /*0040*/  S2R R3, SR_CTAID.X ;  /* 0x0000000000037919 */ /* 0x000ea20000002500 */
[----:B-1----:R-:W-:-:S05]  /*0050*/  IMAD.SHL.U32 R0, R0, 0x2, RZ ;  /* 0x0000000200007824 */ /* 0x002fca00078e00ff */
[----:B------:R-:W-:-:S05]  /*0060*/  LOP3.LUT R0, R0, 0xfe, RZ, 0xc0, !PT ;  /* 0x000000fe00007812 */ /* 0x000fca00078ec0ff */
[----:B--2---:R-:W-:Y:S02]  /*0070*/  IMAD R0, R3, 0x100, R0 ;  /* 0x0000010003007824 */ /* 0x004fe400078e0200 */
[----:B------:R-:W1:Y:S03]  /*0080*/  LDC.64 R2, c[0x0][0x218] ;  /* 0x00008600ff027b82 */ /* 0x000e660000000a00 */
[----:B------:R-:W-:-:S04]  /*0090*/  SHF.R.S32.HI R5, RZ, 0x1f, R0 ;  /* 0x0000001fff057819 */ /* 0x000fc80000011400 */
[CC--:B------:R-:W-:Y:S02]  /*00a0*/  LEA.HI R4, R5.reuse, R0.reuse, RZ, 0x8 ;  /* 0x0000000005047211 */ /* 0x0c0fe400078f40ff */
[----:B------:R-:W-:Y:S02]  /*00b0*/  LEA.HI R5, R5, R0, RZ, 0xb ;  /* 0x0000000005057211 */ /* 0x000fe400078f58ff */
[----:B------:R-:W-:Y:S02]  /*00c0*/  SHF.R.S32.HI R6, RZ, 0x8, R4 ;  /* 0x00000008ff067819 */ /* 0x000fe40000011404 */
[----:B------:R-:W-:Y:S02]  /*00d0*/  SHF.R.S32.HI R8, RZ, 0xb, R5 ;  /* 0x0000000bff087819 */ /* 0x000fe40000011405 */
[----:B------:R-:W-:Y:S02]  /*00e0*/  LEA.HI R7, R6, R6, RZ, 0x3 ;  /* 0x0000000606077211 */ /* 0x000fe400078f18ff */
[----:B------:R-:W-:-:S02]  /*00f0*/  LOP3.LUT R9, R5, 0xfffff800, RZ, 0xc0, !PT ;  /* 0xfffff80005097812 */ /* 0x000fc400078ec0ff */
[----:B------:R-:W-:Y:S02]  /*0100*/  LOP3.LUT R7, R7, 0xfffffff8, RZ, 0xc0, !PT ;  /* 0xfffffff807077812 */ /* 0x000fe400078ec0ff */
[----:B------:R-:W-:Y:S02]  /*0110*/  SHF.L.U32 R11, R8, 0xa, RZ ;  /* 0x0000000a080b7819 */ /* 0x000fe400000006ff */
[----:B------:R-:W-:Y:S01]  /*0120*/  LOP3.LUT R5, R4, 0xffffff00, RZ, 0xc0, !PT ;  /* 0xffffff0004057812 */ /* 0x000fe200078ec0ff */
[----:B------:R-:W-:Y:S01]  /*0130*/  IMAD.IADD R7, R6, 0x1, -R7 ;  /* 0x0000000106077824 */ /* 0x000fe200078e0a07 */
[----:B------:R-:W-:Y:S02]  /*0140*/  IADD3 R13, R11, R0, -R9 ;  /* 0x000000000b0d7210 */ /* 0x000fe40007ffe809 */
[----:B------:R-:W-:Y:S01]  /*0150*/  SHF.R.S32.HI R9, RZ, 0x1f, R11 ;  /* 0x0000001fff097819 */ /* 0x000fe2000001140b */
[----:B------:R-:W-:Y:S01]  /*0160*/  IMAD.IADD R6, R0, 0x1, -R5 ;  /* 0x0000000100067824 */ /* 0x000fe200078e0a05 */
[----:B------:R-:W-:-:S02]  /*0170*/  ISETP.GE.AND P0, PT, R7, 0x4, PT ;  /* 0x000000040700780c */ /* 0x000fc40003f06270 */
[----:B------:R-:W-:Y:S01]  /*0180*/  CS2R R4, SRZ ;  /* 0x0000000000047805 */ /* 0x000fe2000001ff00 */
[----:B-1----:R-:W-:-:S04]  /*0190*/  IMAD.WIDE R2, R13, 0x4, R2 ;  /* 0x000000040d027825 */ /* 0x002fc800078e0202 */
[C---:B------:R-:W-:Y:S01]  /*01a0*/  IMAD.SHL.U32 R8, R7.reuse, 0x100, RZ ;  /* 0x0000010007087824 */ /* 0x040fe200078e00ff */
[----:B------:R-:W-:-:S04]  /*01b0*/  ISETP.GT.AND P1, PT, R7, 0x3, PT ;  /* 0x000000030700780c */ /* 0x000fc80003f24270 */
[----:B------:R-:W-:Y:S01]  /*01c0*/  IADD3 R11, P2, P3, R8, R6, R11 ;  /* 0x00000006080b7210 */ /* 0x000fe20007b5e00b */
[----:B------:R1:W2:Y:S01]  /*01d0*/  @!P0 LDG.E.64 R4, desc[UR4][R2.64] ;  /* 0x0000000402048981 */ /* 0x0002a2000c1e1b00 */
[----:B------:R-:W-:Y:S02]  /*01e0*/  SHF.R.S32.HI R6, RZ, 0x1f, R6 ;  /* 0x0000001fff067819 */ /* 0x000fe40000011406 */
[----:B------:R-:W-:-:S04]  /*01f0*/  SHF.R.S32.HI R8, RZ, 0x1f, R8 ;  /* 0x0000001fff087819 */ /* 0x000fc80000011408 */
[----:B------:R-:W-:Y:S02]  /*0200*/  IADD3.X R6, R8, R6, R9, P2, P3 ;  /* 0x0000000608067210 */ /* 0x000fe400017e6409 */
[C---:B------:R-:W-:Y:S01]  /*0210*/  LEA R10, P2, R11.reuse, UR6, 0x2 ;  /* 0x000000060b0a7c11 */ /* 0x040fe2000f8410ff */
[----:B------:R-:W3:Y:S03]  /*0220*/  LDC.64 R8, c[0x0][0x210] ;  /* 0x00008400ff087b82 */ /* 0x000ee60000000a00 */
[----:B------:R-:W-:Y:S02]  /*0230*/  LEA.HI.X R11, R11, UR7, R6, 0x2, P2 ;  /* 0x000000070b0b7c11 */ /* 0x000fe400090f1406 */
[----:B------:R-:W-:-:S06]  /*0240*/  CS2R R6, SRZ ;  /* 0x0000000000067805 */ /* 0x000fcc000001ff00 */
[----:B------:R-:W4:Y:S01]  /*0250*/  @P1 LDG.E.64 R6, desc[UR4][R10.64+-0x1000] ;  /* 0xfff000040a061981 */ /* 0x000f22000c1e1b00 */
[----:B-1----:R-:W-:Y:S01]  /*0260*/  CS2R R2, SRZ ;  /* 0x0000000000027805 */ /* 0x002fe2000001ff00 */
[----:B---3--:R-:W-:-:S05]  /*0270*/  IMAD.WIDE R8, R13, 0x4, R8 ;  /* 0x000000040d087825 */ /* 0x008fca00078e0208 */
[----:B------:R1:W3:Y:S01]  /*0280*/  @!P0 LDG.E.64 R2, desc[UR4][R8.64] ;  /* 0x0000000408028981 */ /* 0x0002e2000c1e1b00 */
[----:B------:R-:W-:Y:S01]  /*0290*/  HFMA2.MMA R17, -RZ, RZ, 1.625, 0 ;  /* 0x3e800000ff117435 */ /* 0x000fe200000001ff */
[----:B--2---:R-:W-:-:S05]  /*02a0*/  SEL R4, R4, RZ, !P0 ;  /* 0x000000ff04047207 */ /* 0x004fca0004000000 */
[----:B------:R-:W-:-:S04]  /*02b0*/  FADD R12, RZ, -R4 ;  /* 0x80000004ff0c7221 */ /* 0x000fc80000000000 */
[----:B------:R-:W-:-:S05]  /*02c0*/  FMUL R13, R12, 1.4426950216293334961 ;  /* 0x3fb8aa3b0c0d7820 */ /* 0x000fca0000400000 */
[----:B------:R-:W-:Y:S02]  /*02d0*/  FSETP.GEU.AND P2, PT, R13, -126, PT ;  /* 0xc2fc00000d00780b */ /* 0x000fe40003f4e000 */
[----:B------:R-:W-:Y:S02]  /*02e0*/  SEL R5, R5, RZ, !P0 ;  /* 0x000000ff05057207 */ /* 0x000fe40004000000 */
[----:B----4-:R-:W-:Y:S02]  /*02f0*/  SEL R7, R7, RZ, P1 ;  /* 0x000000ff07077207 */ /* 0x010fe40000800000 */
[----:B------:R-:W-:Y:S01]  /*0300*/  SEL R6, R6, RZ, P1 ;  /* 0x000000ff06067207 */ /* 0x000fe20000800000 */
[----:B------:R-:W-:Y:S02]  /*0310*/  FADD R12, RZ, -R5 ;  /* 0x80000005ff0c7221 */ /* 0x000fe40000000000 */
[----:B-1----:R-:W-:Y:S02]  /*0320*/  FADD R8, RZ, -R7 ;  /* 0x80000007ff087221 */ /* 0x002fe40000000000 */
[----:B------:R-:W-:-:S02]  /*0330*/  FADD R10, RZ, -R6 ;  /* 0x80000006ff0a7221 */ /* 0x000fc40000000000 */
[----:B------:R-:W-:Y:S01]  /*0340*/  @!P2 FMUL R13, R13, 0.5 ;  /* 0x3f0000000d0da820 */ /* 0x000fe20000400000 */
[----:B------:R-:W-:Y:S01]  /*0350*/  FMUL R12, R12, 1.4426950216293334961 ;  /* 0x3fb8aa3b0c0c7820 */ /* 0x000fe20000400000 */
[----:B------:R-:W-:Y:S01]  /*0360*/  FMUL R16, R8, 1.4426950216293334961 ;  /* 0x3fb8aa3b08107820 */ /* 0x000fe20000400000 */
[----:B------:R-:W-:Y:S01]  /*0370*/  FMUL R14, R10, 1.4426950216293334961 ;  /* 0x3fb8aa3b0a0e7820 */ /* 0x000fe20000400000 */
[----:B------:R-:W1:Y:S02]  /*0380*/  MUFU.EX2 R8, R13 ;  /* 0x0000000d00087308 */ /* 0x000e640000000800 */
[----:B------:R-:W-:Y:S02]  /*0390*/  FSETP.GEU.AND P4, PT, R12, -126, PT ;  /* 0xc2fc00000c00780b */ /* 0x000fe40003f8e000 */
[----:B------:R-:W-:Y:S02]  /*03a0*/  FSETP.GEU.AND P3, PT, R14, -126, PT ;  /* 0xc2fc00000e00780b */ /* 0x000fe40003f6e000 */
[----:B------:R-:W-:Y:S01]  /*03b0*/  FSETP.GEU.AND P1, PT, R16, -126, PT ;  /* 0xc2fc00001000780b */ /* 0x000fe20003f2e000 */
[----:B-1----:R-:W-:-:S08]  /*03c0*/  @!P2 FMUL R8, R8, R8 ;  /* 0x000000080808a220 */ /* 0x002fd00000400000 */
[----:B------:R-:W-:Y:S02]  /*03d0*/  @!P4 FMUL R12, R12, 0.5 ;  /* 0x3f0000000c0cc820 */ /* 0x000fe40000400000 */
[----:B------:R-:W-:Y:S02]  /*03e0*/  @!P3 FMUL R14, R14, 0.5 ;  /* 0x3f0000000e0eb820 */ /* 0x000fe40000400000 */
[----:B------:R-:W-:Y:S01]  /*03f0*/  @!P1 FMUL R16, R16, 0.5 ;  /* 0x3f00000010109820 */ /* 0x000fe20000400000 */
[----:B------:R-:W1:Y:S01]  /*0400*/  MUFU.EX2 R9, R12 ;  /* 0x0000000c00097308 */ /* 0x000e620000000800 */
[----:B------:R-:W-:-:S07]  /*0410*/  FADD R10, R8, 1 ;  /* 0x3f800000080a7421 */ /* 0x000fce0000000000 */
[----:B------:R-:W2:Y:S08]  /*0420*/  MUFU.EX2 R15, R14 ;  /* 0x0000000e000f7308 */ /* 0x000eb00000000800 */
[----:B------:R-:W4:Y:S01]  /*0430*/  MUFU.EX2 R8, R16 ;  /* 0x0000001000087308 */ /* 0x000f220000000800 */
[----:B-1----:R-:W-:Y:S01]  /*0440*/  @!P4 FMUL R9, R9, R9 ;  /* 0x000000090909c220 */ /* 0x002fe20000400000 */
[----:B------:R-:W-:Y:S01]  /*0450*/  FSETP.GT.AND P2, PT, R10, 8.50705917302346158658e+37, PT ;  /* 0x7e8000000a00780b */ /* 0x000fe20003f44000 */
[----:B--2---:R-:W-:-:S02]  /*0460*/  @!P3 FMUL R15, R15, R15 ;  /* 0x0000000f0f0fb220 */ /* 0x004fc40000400000 */
[----:B------:R-:W-:Y:S02]  /*0470*/  FADD R11, R9, 1 ;  /* 0x3f800000090b7421 */ /* 0x000fe40000000000 */
[----:B------:R-:W-:Y:S01]  /*0480*/  FADD R15, R15, 1 ;  /* 0x3f8000000f0f7421 */ /* 0x000fe20000000000 */
[----:B----4-:R-:W-:-:S04]  /*0490*/  @!P1 FMUL R8, R8, R8 ;  /* 0x0000000808089220 */ /* 0x010fc80000400000 */
[----:B------:R-:W-:Y:S01]  /*04a0*/  FADD R12, R8, 1 ;  /* 0x3f800000080c7421 */ /* 0x000fe20000000000 */
[----:B------:R-:W-:Y:S02]  /*04b0*/  FSETP.GT.AND P3, PT, R11, 8.50705917302346158658e+37, PT ;  /* 0x7e8000000b00780b */ /* 0x000fe40003f64000 */
[----:B------:R-:W-:Y:S01]  /*04c0*/  @P2 FMUL R10, R10, 0.25 ;  /* 0x3e8000000a0a2820 */ /* 0x000fe20000400000 */
[----:B------:R-:W-:Y:S01]  /*04d0*/  FSETP.GT.AND P1, PT, R15, 8.50705917302346158658e+37, PT ;  /* 0x7e8000000f00780b */ /* 0x000fe20003f24000 */
[----:B------:R-:W1:Y:S01]  /*04e0*/  LDC.64 R8, c[0x0][0x228] ;  /* 0x00008a00ff087b82 */ /* 0x000e620000000a00 */
[----:B------:R-:W-:-:S03]  /*04f0*/  FSETP.GT.AND P4, PT, R12, 8.50705917302346158658e+37, PT ;  /* 0x7e8000000c00780b */ /* 0x000fc60003f84000 */
[----:B------:R-:W2:Y:S05]  /*0500*/  MUFU.RCP R10, R10 ;  /* 0x0000000a000a7308 */ /* 0x000eaa0000001000 */
[----:B------:R-:W-:-:S03]  /*0510*/  @P3 FMUL R11, R11, 0.25 ;  /* 0x3e8000000b0b3820 */ /* 0x000fc60000400000 */
[----:B------:R-:W-:Y:S02]  /*0520*/  @P1 FMUL R15, R15, 0.25 ;  /* 0x3e8000000f0f1820 */ /* 0x000fe40000400000 */
[----:B------:R-:W-:Y:S01]  /*0530*/  @P4 FMUL R12, R12, 0.25 ;  /* 0x3e8000000c0c4820 */ /* 0x000fe20000400000 */
[----:B------:R-:W4:Y:S01]  /*0540*/  MUFU.RCP R11, R11 ;  /* 0x0000000b000b7308 */ /* 0x000f220000001000 */
[----:B------:R-:W-:-:S07]  /*0550*/  FSEL R13, R17, 1, P2 ;  /* 0x3f800000110d7808 */ /* 0x000fce0001000000 */
[----:B------:R-:W5:Y:S08]  /*0560*/  MUFU.RCP R15, R15 ;  /* 0x0000000f000f7308 */ /* 0x000f700000001000 */
[----:B------:R-:W1:Y:S01]  /*0570*/  MUFU.RCP R12, R12 ;  /* 0x0000000c000c7308 */ /* 0x000e620000001000 */
[----:B--2---:R-:W-:Y:S01]  /*0580*/  FMUL R13, R10, R13 ;  /* 0x0000000d0a0d7220 */ /* 0x004fe20000400000 */
[----:B------:R-:W-:-:S02]  /*0590*/  FSEL R10, R17, 1, P3 ;  /* 0x3f800000110a7808 */ /* 0x000fc40001800000 */
[C---:B------:R-:W-:Y:S02]  /*05a0*/  FSEL R14, R17.reuse, 1, P1 ;  /* 0x3f800000110e7808 */ /* 0x040fe40000800000 */
[----:B------:R-:W-:Y:S01]  /*05b0*/  FSEL R17, R17, 1, P4 ;  /* 0x3f80000011117808 */ /* 0x000fe20002000000 */
[----:B----4-:R-:W-:Y:S01]  /*05c0*/  FMUL R10, R11, R10 ;  /* 0x0000000a0b0a7220 */ /* 0x010fe20000400000 */
[----:B---3--:R-:W-:Y:S02]  /*05d0*/  SEL R19, R2, RZ, !P0 ;  /* 0x000000ff02137207 */ /* 0x008fe40004000000 */
[----:B------:R-:W-:Y:S01]  /*05e0*/  SEL R16, R3, RZ, !P0 ;  /* 0x000000ff03107207 */ /* 0x000fe20004000000 */
[----:B-----5:R-:W-:Y:S01]  /*05f0*/  FMUL R15, R15, R14 ;  /* 0x0000000e0f0f7220 */ /* 0x020fe20000400000 */
[----:B01----:R-:W-:Y:S01]  /*0600*/  FMUL R2, R12, R17 ;  /* 0x000000110c027220 */ /* 0x003fe20000400000 */
[----:B------:R-:W-:Y:S02]  /*0610*/  FFMA R4, R4, R13, R19 ;  /* 0x0000000d04047223 */ /* 0x000fe40000000013 */
[----:B------:R-:W-:Y:S01]  /*0620*/  FFMA R5, R5, R10, R16 ;  /* 0x0000000a05057223 */ /* 0x000fe20000000010 */
[----:B------:R-:W-:-:S04]  /*0630*/  IMAD.WIDE R8, R0, 0x4, R8 ;  /* 0x0000000400087825 */ /* 0x000fc800078e0208 */
[----:B------:R-:W-:Y:S01]  /*0640*/  @P0 FMUL R4, R6, R15 ;  /* 0x0000000f06040220 */ /* 0x000fe20000400000 */
[----:B------:R-:W-:-:S05]  /*0650*/  @P0 FMUL R5, R7, R2 ;  /* 0x0000000207050220 */ /* 0x000fca0000400000 */
[----:B------:R-:W-:Y:S01]  /*0660*/  STG.E.64 desc[UR4][R8.64], R4 ;  /* 0x0000000408007986 */ /* 0x000fe2000c101b04 */
[----:B------:R-:W-:Y:S05]  /*0670*/  EXIT ;  /* 0x000000000000794d */ /* 0x000fea0003800000 */
.L_x_0:
[----:B------:R-:W-:-:S00]  /*0680*/  BRA `(.L_x_0) ;  /* 0xfffffffc00fc7947 */ /* 0x000fc0000383ffff */
[----:B------:R-:W-:-:S00]  /*0690*/  NOP ;  /* 0x0000000000007918 */ /* 0x000fc00000000000 */
        /* <DEDUP_REMOVED lines=14> */
.L_x_1:


//--------------------- .nv.constant0.triton_poi_fused_cat_4 --------------------------
	.section	.nv.constant0.triton_poi_fused_cat_4,"a",@progbits
	.sectionflags	@""
	.align	4
.nv.constant0.triton_poi_fused_cat_4:
	.zero		564
